//
// Generated by NVIDIA NVVM Compiler
//
// Compiler Build ID: CL-36424714
// Cuda compilation tools, release 13.0, V13.0.88
// Based on NVVM 20.0.0
//

.version 9.0
.target sm_100
.address_size 64

	// .globl	nans_to_forward

.visible .entry nans_to_forward(
	.param .align 4 .b8 nans_to_forward_param_0[4],
	.param .u64 nans_to_forward_param_1,
	.param .u64 .ptr .align 1 nans_to_forward_param_2,
	.param .u64 .ptr .align 1 nans_to_forward_param_3
)
{
	.reg .pred 	%p<3>;
	.reg .b32 	%r<5>;
	.reg .b32 	%f<5>;
	.reg .b64 	%rd<10>;

	ld.param.f32 	%f1, [nans_to_forward_param_0];
	ld.param.u64 	%rd4, [nans_to_forward_param_1];
	ld.param.u64 	%rd2, [nans_to_forward_param_2];
	ld.param.u64 	%rd3, [nans_to_forward_param_3];
	mov.u32 	%r1, %ctaid.x;
	mov.u32 	%r2, %ntid.x;
	mov.u32 	%r3, %tid.x;
	mad.lo.s32 	%r4, %r1, %r2, %r3;
	cvt.u64.u32 	%rd1, %r4;
	setp.le.u64 	%p1, %rd4, %rd1;
	@%p1 bra 	$L__BB0_2;
	cvta.to.global.u64 	%rd5, %rd3;
	cvta.to.global.u64 	%rd6, %rd2;
	shl.b64 	%rd7, %rd1, 2;
	add.s64 	%rd8, %rd6, %rd7;
	ld.global.f32 	%f2, [%rd8];
	abs.f32 	%f3, %f2;
	setp.num.f32 	%p2, %f3, %f3;
	selp.f32 	%f4, %f2, %f1, %p2;
	add.s64 	%rd9, %rd5, %rd7;
	st.global.f32 	[%rd9], %f4;
$L__BB0_2:
	ret;

}
	// .globl	nans_to_backward
.visible .entry nans_to_backward(
	.param .align 4 .b8 nans_to_backward_param_0[4],
	.param .u64 nans_to_backward_param_1,
	.param .u64 .ptr .align 1 nans_to_backward_param_2,
	.param .u64 .ptr .align 1 nans_to_backward_param_3,
	.param .u64 .ptr .align 1 nans_to_backward_param_4
)
{
	.reg .pred 	%p<3>;
	.reg .b32 	%r<5>;
	.reg .b32 	%f<7>;
	.reg .b64 	%rd<13>;

	ld.param.u64 	%rd5, [nans_to_backward_param_1];
	ld.param.u64 	%rd2, [nans_to_backward_param_2];
	ld.param.u64 	%rd3, [nans_to_backward_param_3];
	ld.param.u64 	%rd4, [nans_to_backward_param_4];
	mov.u32 	%r1, %ctaid.x;
	mov.u32 	%r2, %ntid.x;
	mov.u32 	%r3, %tid.x;
	mad.lo.s32 	%r4, %r1, %r2, %r3;
	cvt.u64.u32 	%rd1, %r4;
	setp.le.u64 	%p1, %rd5, %rd1;
	@%p1 bra 	$L__BB1_2;
	cvta.to.global.u64 	%rd6, %rd2;
	cvta.to.global.u64 	%rd7, %rd4;
	cvta.to.global.u64 	%rd8, %rd3;
	shl.b64 	%rd9, %rd1, 2;
	add.s64 	%rd10, %rd6, %rd9;
	ld.global.f32 	%f1, [%rd10];
	abs.f32 	%f2, %f1;
	setp.num.f32 	%p2, %f2, %f2;
	selp.f32 	%f3, 0f3F800000, 0f00000000, %p2;
	add.s64 	%rd11, %rd7, %rd9;
	ld.global.f32 	%f4, [%rd11];
	add.s64 	%rd12, %rd8, %rd9;
	ld.global.f32 	%f5, [%rd12];
	fma.rn.f32 	%f6, %f4, %f3, %f5;
	st.global.f32 	[%rd12], %f6;
$L__BB1_2:
	ret;

}


// ===== COMPILED SASS (sm_100) =====

	.target	sm_100

	.elftype	@"ET_EXEC"


//--------------------- .note.nv.tkinfo           --------------------------
	.section	.note.nv.tkinfo,"",@"SHT_NOTE"
	.sectionflags	@"SHF_NOTE_NV_TKINFO"
	.tkinfo
        /*0018*/ 	.word	0x00000002
        /*0030*/ 	.string	""
        /*0030*/ 	.string	"ptxas"
        /*0030*/ 	.string	"Cuda compilation tools, release 13.0, V13.0.88"
        /*0030*/ 	.string	"Build cuda_13.0.r13.0/compiler.36424714_0"
        /*0030*/ 	.string	"-arch sm_100 -m 64 "



//--------------------- .note.nv.cuinfo           --------------------------
	.section	.note.nv.cuinfo,"",@"SHT_NOTE"
	.sectionflags	@"SHF_NOTE_NV_CUINFO"
        /*0018*/ 	.short	0x0002
        /*001a*/ 	.short	0x0064
        /*001c*/ 	.short	0x0082
	.zero		2


//--------------------- .nv.info                  --------------------------
	.section	.nv.info,"",@"SHT_CUDA_INFO"
	.align	4


	//----- nvinfo : EIATTR_REGCOUNT
	.align		4
        /*0000*/ 	.byte	0x04, 0x2f
        /*0002*/ 	.short	(.L_1 - .L_0)
	.align		4
.L_0:
        /*0004*/ 	.word	index@(nans_to_forward)
        /*0008*/ 	.word	0x0000000a


	//----- nvinfo : EIATTR_FRAME_SIZE
	.align		4
.L_1:
        /*000c*/ 	.byte	0x04, 0x11
        /*000e*/ 	.short	(.L_3 - .L_2)
	.align		4
.L_2:
        /*0010*/ 	.word	index@(nans_to_forward)
        /*0014*/ 	.word	0x00000000


	//----- nvinfo : EIATTR_REGCOUNT
	.align		4
.L_3:
        /*0018*/ 	.byte	0x04, 0x2f
        /*001a*/ 	.short	(.L_5 - .L_4)
	.align		4
.L_4:
        /*001c*/ 	.word	index@(nans_to_backward)
        /*0020*/ 	.word	0x0000000c


	//----- nvinfo : EIATTR_FRAME_SIZE
	.align		4
.L_5:
        /*0024*/ 	.byte	0x04, 0x11
        /*0026*/ 	.short	(.L_7 - .L_6)
	.align		4
.L_6:
        /*0028*/ 	.word	index@(nans_to_backward)
        /*002c*/ 	.word	0x00000000


	//----- nvinfo : EIATTR_MIN_STACK_SIZE
	.align		4
.L_7:
        /*0030*/ 	.byte	0x04, 0x12
        /*0032*/ 	.short	(.L_9 - .L_8)
	.align		4
.L_8:
        /*0034*/ 	.word	index@(nans_to_backward)
        /*0038*/ 	.word	0x00000000


	//----- nvinfo : EIATTR_MIN_STACK_SIZE
	.align		4
.L_9:
        /*003c*/ 	.byte	0x04, 0x12
        /*003e*/ 	.short	(.L_11 - .L_10)
	.align		4
.L_10:
        /*0040*/ 	.word	index@(nans_to_forward)
        /*0044*/ 	.word	0x00000000
.L_11:


//--------------------- .nv.compat                --------------------------
	.section	.nv.compat,"",@"SHT_CUDA_COMPAT_INFO"
	.align	4
        /*0000*/ 	.byte	0x02, 0x09, 0x00, 0x00, 0x02, 0x02, 0x01, 0x00, 0x02, 0x05, 0x05, 0x00, 0x03, 0x07, 0x01, 0x01
        /*0010*/ 	.byte	0x02, 0x03, 0x00, 0x00, 0x02, 0x06, 0x01, 0x00, 0x04, 0x0b, 0x08, 0x00, 0x09, 0x00, 0x00, 0x00
        /*0020*/ 	.byte	0x00, 0x00, 0x00, 0x00


//--------------------- .nv.info.nans_to_backward --------------------------
	.section	.nv.info.nans_to_backward,"",@"SHT_CUDA_INFO"
	.sectionflags	@""
	.align	4


	//----- nvinfo : EIATTR_CUDA_API_VERSION
	.align		4
        /*0000*/ 	.byte	0x04, 0x37
        /*0002*/ 	.short	(.L_13 - .L_12)
.L_12:
        /*0004*/ 	.word	0x00000082


	//----- nvinfo : EIATTR_KPARAM_INFO
	.align		4
.L_13:
        /*0008*/ 	.byte	0x04, 0x17
        /*000a*/ 	.short	(.L_15 - .L_14)
.L_14:
        /*000c*/ 	.word	0x00000000
        /*0010*/ 	.short	0x0004
        /*0012*/ 	.short	0x0020
        /*0014*/ 	.byte	0x00, 0xf5, 0x21, 0x00


	//----- nvinfo : EIATTR_KPARAM_INFO
	.align		4
.L_15:
        /*0018*/ 	.byte	0x04, 0x17
        /*001a*/ 	.short	(.L_17 - .L_16)
.L_16:
        /*001c*/ 	.word	0x00000000
        /*0020*/ 	.short	0x0003
        /*0022*/ 	.short	0x0018
        /*0024*/ 	.byte	0x00, 0xf5, 0x21, 0x00


	//----- nvinfo : EIATTR_KPARAM_INFO
	.align		4
.L_17:
        /*0028*/ 	.byte	0x04, 0x17
        /*002a*/ 	.short	(.L_19 - .L_18)
.L_18:
        /*002c*/ 	.word	0x00000000
        /*0030*/ 	.short	0x0002
        /*0032*/ 	.short	0x0010
        /*0034*/ 	.byte	0x00, 0xf5, 0x21, 0x00


	//----- nvinfo : EIATTR_KPARAM_INFO
	.align		4
.L_19:
        /*0038*/ 	.byte	0x04, 0x17
        /*003a*/ 	.short	(.L_21 - .L_20)
.L_20:
        /*003c*/ 	.word	0x00000000
        /*0040*/ 	.short	0x0001
        /*0042*/ 	.short	0x0008
        /*0044*/ 	.byte	0x00, 0xf0, 0x21, 0x00


	//----- nvinfo : EIATTR_KPARAM_INFO
	.align		4
.L_21:
        /*0048*/ 	.byte	0x04, 0x17
        /*004a*/ 	.short	(.L_23 - .L_22)
.L_22:
        /*004c*/ 	.word	0x00000000
        /*0050*/ 	.short	0x0000
        /*0052*/ 	.short	0x0000
        /*0054*/ 	.byte	0x00, 0xf0, 0x11, 0x00


	//----- nvinfo : EIATTR_SPARSE_MMA_MASK
	.align		4
.L_23:
        /*0058*/ 	.byte	0x03, 0x50
        /*005a*/ 	.short	0x0000


	//----- nvinfo : EIATTR_MAXREG_COUNT
	.align		4
        /*005c*/ 	.byte	0x03, 0x1b
        /*005e*/ 	.short	0x00ff


	//----- nvinfo : EIATTR_MERCURY_ISA_VERSION
	.align		4
        /*0060*/ 	.byte	0x03, 0x5f
        /*0062*/ 	.short	0x0101


	//----- nvinfo : EIATTR_VRC_CTA_INIT_COUNT
	.align		4
        /*0064*/ 	.byte	0x02, 0x4a
	.zero		1
	.zero		1


	//----- nvinfo : EIATTR_EXIT_INSTR_OFFSETS
	.align		4
        /*0068*/ 	.byte	0x04, 0x1c
        /*006a*/ 	.short	(.L_25 - .L_24)


	//   ....[0]....
.L_24:
        /*006c*/ 	.word	0x00000080


	//   ....[1]....
        /*0070*/ 	.word	0x000001a0


	//----- nvinfo : EIATTR_CBANK_PARAM_SIZE
	.align		4
.L_25:
        /*0074*/ 	.byte	0x03, 0x19
        /*0076*/ 	.short	0x0028


	//----- nvinfo : EIATTR_PARAM_CBANK
	.align		4
        /*0078*/ 	.byte	0x04, 0x0a
        /*007a*/ 	.short	(.L_27 - .L_26)
	.align		4
.L_26:
        /*007c*/ 	.word	index@(.nv.constant0.nans_to_backward)
        /*0080*/ 	.short	0x0380
        /*0082*/ 	.short	0x0028


	//----- nvinfo : EIATTR_SW_WAR
	.align		4
.L_27:
        /*0084*/ 	.byte	0x04, 0x36
        /*0086*/ 	.short	(.L_29 - .L_28)
.L_28:
        /*0088*/ 	.word	0x00000008
.L_29:


//--------------------- .nv.info.nans_to_forward  --------------------------
	.section	.nv.info.nans_to_forward,"",@"SHT_CUDA_INFO"
	.sectionflags	@""
	.align	4


	//----- nvinfo : EIATTR_CUDA_API_VERSION
	.align		4
        /*0000*/ 	.byte	0x04, 0x37
        /*0002*/ 	.short	(.L_31 - .L_30)
.L_30:
        /*0004*/ 	.word	0x00000082


	//----- nvinfo : EIATTR_KPARAM_INFO
	.align		4
.L_31:
        /*0008*/ 	.byte	0x04, 0x17
        /*000a*/ 	.short	(.L_33 - .L_32)
.L_32:
        /*000c*/ 	.word	0x00000000
        /*0010*/ 	.short	0x0003
        /*0012*/ 	.short	0x0018
        /*0014*/ 	.byte	0x00, 0xf5, 0x21, 0x00


	//----- nvinfo : EIATTR_KPARAM_INFO
	.align		4
.L_33:
        /*0018*/ 	.byte	0x04, 0x17
        /*001a*/ 	.short	(.L_35 - .L_34)
.L_34:
        /*001c*/ 	.word	0x00000000
        /*0020*/ 	.short	0x0002
        /*0022*/ 	.short	0x0010
        /*0024*/ 	.byte	0x00, 0xf5, 0x21, 0x00


	//----- nvinfo : EIATTR_KPARAM_INFO
	.align		4
.L_35:
        /*0028*/ 	.byte	0x04, 0x17
        /*002a*/ 	.short	(.L_37 - .L_36)
.L_36:
        /*002c*/ 	.word	0x00000000
        /*0030*/ 	.short	0x0001
        /*0032*/ 	.short	0x0008
        /*0034*/ 	.byte	0x00, 0xf0, 0x21, 0x00


	//----- nvinfo : EIATTR_KPARAM_INFO
	.align		4
.L_37:
        /*0038*/ 	.byte	0x04, 0x17
        /*003a*/ 	.short	(.L_39 - .L_38)
.L_38:
        /*003c*/ 	.word	0x00000000
        /*0040*/ 	.short	0x0000
        /*0042*/ 	.short	0x0000
        /*0044*/ 	.byte	0x00, 0xf0, 0x11, 0x00


	//----- nvinfo : EIATTR_SPARSE_MMA_MASK
	.align		4
.L_39:
        /*0048*/ 	.byte	0x03, 0x50
        /*004a*/ 	.short	0x0000


	//----- nvinfo : EIATTR_MAXREG_COUNT
	.align		4
        /*004c*/ 	.byte	0x03, 0x1b
        /*004e*/ 	.short	0x00ff


	//----- nvinfo : EIATTR_MERCURY_ISA_VERSION
	.align		4
        /*0050*/ 	.byte	0x03, 0x5f
        /*0052*/ 	.short	0x0101


	//----- nvinfo : EIATTR_VRC_CTA_INIT_COUNT
	.align		4
        /*0054*/ 	.byte	0x02, 0x4a
	.zero		1
	.zero		1


	//----- nvinfo : EIATTR_EXIT_INSTR_OFFSETS
	.align		4
        /*0058*/ 	.byte	0x04, 0x1c
        /*005a*/ 	.short	(.L_41 - .L_40)


	//   ....[0]....
.L_40:
        /*005c*/ 	.word	0x00000080


	//   ....[1]....
        /*0060*/ 	.word	0x00000150


	//----- nvinfo : EIATTR_CBANK_PARAM_SIZE
	.align		4
.L_41:
        /*0064*/ 	.byte	0x03, 0x19
        /*0066*/ 	.short	0x0020


	//----- nvinfo : EIATTR_PARAM_CBANK
	.align		4
        /*0068*/ 	.byte	0x04, 0x0a
        /*006a*/ 	.short	(.L_43 - .L_42)
	.align		4
.L_42:
        /*006c*/ 	.word	index@(.nv.constant0.nans_to_forward)
        /*0070*/ 	.short	0x0380
        /*0072*/ 	.short	0x0020


	//----- nvinfo : EIATTR_SW_WAR
	.align		4
.L_43:
        /*0074*/ 	.byte	0x04, 0x36
        /*0076*/ 	.short	(.L_45 - .L_44)
.L_44:
        /*0078*/ 	.word	0x00000008
.L_45:


//--------------------- .nv.callgraph             --------------------------
	.section	.nv.callgraph,"",@"SHT_CUDA_CALLGRAPH"
	.align	4
	.sectionentsize	8
	.align		4
        /*0000*/ 	.word	0x00000000
	.align		4
        /*0004*/ 	.word	0xffffffff
	.align		4
        /*0008*/ 	.word	0x00000000
	.align		4
        /*000c*/ 	.word	0xfffffffe
	.align		4
        /*0010*/ 	.word	0x00000000
	.align		4
        /*0014*/ 	.word	0xfffffffd
	.align		4
        /*0018*/ 	.word	0x00000000
	.align		4
        /*001c*/ 	.word	0xfffffffc


//--------------------- .text.nans_to_backward    --------------------------
	.section	.text.nans_to_backward,"ax",@progbits
	.align	128
        .global         nans_to_backward
        .type           nans_to_backward,@function
        .size           nans_to_backward,(.L_x_2 - nans_to_backward)
        .other          nans_to_backward,@"STO_CUDA_ENTRY STV_DEFAULT"
nans_to_backward:
.text.nans_to_backward:
[----:B------:R-:W-:Y:S01]  /*0000*/  LDC R1, c[0x0][0x37c] ;  /* 0x0000df00ff017b82 */ /* 0x000fe20000000800 */
[----:B------:R-:W0:Y:S07]  /*0010*/  S2R R3, SR_TID.X ;  /* 0x0000000000037919 */ /* 0x000e2e0000002100 */
[----:B------:R-:W0:Y:S01]  /*0020*/  S2UR UR4, SR_CTAID.X ;  /* 0x00000000000479c3 */ /* 0x000e220000002500 */
[----:B------:R-:W1:Y:S07]  /*0030*/  LDCU.64 UR6, c[0x0][0x388] ;  /* 0x00007100ff0677ac */ /* 0x000e6e0008000a00 */
[----:B------:R-:W0:Y:S02]  /*0040*/  LDC R0, c[0x0][0x360] ;  /* 0x0000d800ff007b82 */ /* 0x000e240000000800 */
[----:B0-----:R-:W-:-:S05]  /*0050*/  IMAD R0, R0, UR4, R3 ;  /* 0x0000000400007c24 */ /* 0x001fca000f8e0203 */
[----:B-1----:R-:W-:-:S04]  /*0060*/  ISETP.GE.U32.AND P0, PT, R0, UR6, PT ;  /* 0x0000000600007c0c */ /* 0x002fc8000bf06070 */
[----:B------:R-:W-:-:S13]  /*0070*/  ISETP.GE.U32.AND.EX P0, PT, RZ, UR7, PT, P0 ;  /* 0x00000007ff007c0c */ /* 0x000fda000bf06100 */
[----:B------:R-:W-:Y:S05]  /*0080*/  @P0 EXIT ;  /* 0x000000000000094d */ /* 0x000fea0003800000 */
[----:B------:R-:W0:Y:S01]  /*0090*/  LDCU.128 UR8, c[0x0][0x390] ;  /* 0x00007200ff0877ac */ /* 0x000e220008000c00 */
[----:B------:R-:W-:Y:S01]  /*00a0*/  IMAD.SHL.U32 R6, R0, 0x4, RZ ;  /* 0x0000000400067824 */ /* 0x000fe200078e00ff */
[----:B------:R-:W-:Y:S01]  /*00b0*/  SHF.R.U32.HI R0, RZ, 0x1e, R0 ;  /* 0x0000001eff007819 */ /* 0x000fe20000011600 */
[----:B------:R-:W1:Y:S01]  /*00c0*/  LDCU.64 UR6, c[0x0][0x3a0] ;  /* 0x00007400ff0677ac */ /* 0x000e620008000a00 */
[----:B------:R-:W2:Y:S02]  /*00d0*/  LDCU.64 UR4, c[0x0][0x358] ;  /* 0x00006b00ff0477ac */ /* 0x000ea40008000a00 */
[C---:B0-----:R-:W-:Y:S02]  /*00e0*/  IADD3 R4, P0, PT, R6.reuse, UR8, RZ ;  /* 0x0000000806047c10 */ /* 0x041fe4000ff1e0ff */
[C---:B------:R-:W-:Y:S02]  /*00f0*/  IADD3 R2, P2, PT, R6.reuse, UR10, RZ ;  /* 0x0000000a06027c10 */ /* 0x040fe4000ff5e0ff */
[----:B-1----:R-:W-:-:S02]  /*0100*/  IADD3 R6, P1, PT, R6, UR6, RZ ;  /* 0x0000000606067c10 */ /* 0x002fc4000ff3e0ff */
[C---:B------:R-:W-:Y:S02]  /*0110*/  IADD3.X R5, PT, PT, R0.reuse, UR9, RZ, P0, !PT ;  /* 0x0000000900057c10 */ /* 0x040fe400087fe4ff */
[C---:B------:R-:W-:Y:S02]  /*0120*/  IADD3.X R7, PT, PT, R0.reuse, UR7, RZ, P1, !PT ;  /* 0x0000000700077c10 */ /* 0x040fe40008ffe4ff */
[----:B------:R-:W-:Y:S01]  /*0130*/  IADD3.X R3, PT, PT, R0, UR11, RZ, P2, !PT ;  /* 0x0000000b00037c10 */ /* 0x000fe200097fe4ff */
[----:B--2---:R-:W2:Y:S04]  /*0140*/  LDG.E R4, desc[UR4][R4.64] ;  /* 0x0000000404047981 */ /* 0x004ea8000c1e1900 */
[----:B------:R-:W3:Y:S04]  /*0150*/  LDG.E R7, desc[UR4][R6.64] ;  /* 0x0000000406077981 */ /* 0x000ee8000c1e1900 */
[----:B------:R-:W3:Y:S01]  /*0160*/  LDG.E R9, desc[UR4][R2.64] ;  /* 0x0000000402097981 */ /* 0x000ee2000c1e1900 */
[----:B--2---:R-:W-:-:S05]  /*0170*/  FSET.BF.NUM.AND R0, |R4|, |R4|, PT ;  /* 0x400000040400720a */ /* 0x004fca0003807200 */
[----:B---3--:R-:W-:-:S05]  /*0180*/  FFMA R9, R0, R7, R9 ;  /* 0x0000000700097223 */ /* 0x008fca0000000009 */
[----:B------:R-:W-:Y:S01]  /*0190*/  STG.E desc[UR4][R2.64], R9 ;  /* 0x0000000902007986 */ /* 0x000fe2000c101904 */
[----:B------:R-:W-:Y:S05]  /*01a0*/  EXIT ;  /* 0x000000000000794d */ /* 0x000fea0003800000 */
.L_x_0:
[----:B------:R-:W-:-:S00]  /*01b0*/  BRA `(.L_x_0) ;  /* 0xfffffffc00fc7947 */ /* 0x000fc0000383ffff */
[----:B------:R-:W-:-:S00]  /*01c0*/  NOP ;  /* 0x0000000000007918 */ /* 0x000fc00000000000 */
        /* <DEDUP_REMOVED lines=11> */
.L_x_2:


//--------------------- .text.nans_to_forward     --------------------------
	.section	.text.nans_to_forward,"ax",@progbits
	.align	128
        .global         nans_to_forward
        .type           nans_to_forward,@function
        .size           nans_to_forward,(.L_x_3 - nans_to_forward)
        .other          nans_to_forward,@"STO_CUDA_ENTRY STV_DEFAULT"
nans_to_forward:
.text.nans_to_forward:
        /* <DEDUP_REMOVED lines=12> */
[----:B------:R-:W1:Y:S03]  /*00c0*/  LDCU.64 UR4, c[0x0][0x358] ;  /* 0x00006b00ff0477ac */ /* 0x000e660008000a00 */
[----:B0-----:R-:W-:-:S04]  /*00d0*/  IADD3 R2, P0, PT, R4, UR8, RZ ;  /* 0x0000000804027c10 */ /* 0x001fc8000ff1e0ff */
[----:B------:R-:W-:-:S05]  /*00e0*/  IADD3.X R3, PT, PT, R0, UR9, RZ, P0, !PT ;  /* 0x0000000900037c10 */ /* 0x000fca00087fe4ff */
[----:B-1----:R-:W2:Y:S02]  /*00f0*/  LDG.E R7, desc[UR4][R2.64] ;  /* 0x0000000402077981 */ /* 0x002ea4000c1e1900 */
[----:B--2---:R-:W-:-:S13]  /*0100*/  FSETP.NAN.AND P0, PT, |R7|, |R7|, PT ;  /* 0x400000070700720b */ /* 0x004fda0003f08200 */
[----:B------:R-:W0:Y:S01]  /*0110*/  @P0 LDC R7, c[0x0][0x380] ;  /* 0x0000e000ff070b82 */ /* 0x000e220000000800 */
[----:B------:R-:W-:-:S04]  /*0120*/  IADD3 R4, P0, PT, R4, UR10, RZ ;  /* 0x0000000a04047c10 */ /* 0x000fc8000ff1e0ff */
[----:B------:R-:W-:-:S05]  /*0130*/  IADD3.X R5, PT, PT, R0, UR11, RZ, P0, !PT ;  /* 0x0000000b00057c10 */ /* 0x000fca00087fe4ff */
[----:B0-----:R-:W-:Y:S01]  /*0140*/  STG.E desc[UR4][R4.64], R7 ;  /* 0x0000000704007986 */ /* 0x001fe2000c101904 */
[----:B------:R-:W-:Y:S05]  /*0150*/  EXIT ;  /* 0x000000000000794d */ /* 0x000fea0003800000 */
.L_x_1:
        /* <DEDUP_REMOVED lines=10> */
.L_x_3:


//--------------------- .nv.shared.reserved.0     --------------------------
	.section	.nv.shared.reserved.0,"aw",@nobits
	.weak		__nv_reservedSMEM_offset_0_alias
	.size		__nv_reservedSMEM_offset_0_alias, 0, 64
	.other		__nv_reservedSMEM_offset_0_alias,@"STO_CUDA_RESERVED_SHARED STV_DEFAULT"
__nv_reservedSMEM_offset_0_alias:
	.zero		0
	.zero		64


//--------------------- .nv.constant0.nans_to_backward --------------------------
	.section	.nv.constant0.nans_to_backward,"a",@progbits
	.sectionflags	@""
	.align	4
.nv.constant0.nans_to_backward:
	.zero		936


//--------------------- .nv.constant0.nans_to_forward --------------------------
	.section	.nv.constant0.nans_to_forward,"a",@progbits
	.sectionflags	@""
	.align	4
.nv.constant0.nans_to_forward:
	.zero		928


//--------------------- SYMBOLS --------------------------

	.type		.nv.reservedSmem.offset0,@object
	.size		.nv.reservedSmem.offset0,0x4
